	.headerflags	@"EF_CUDA_TEXMODE_UNIFIED EF_CUDA_64BIT_ADDRESS EF_CUDA_ACCELERATORS EF_CUDA_SM90 EF_CUDA_VIRTUAL_SM(EF_CUDA_SM90)"
	.elftype	@"ET_EXEC"


//--------------------- .nv.info                  --------------------------
	.section	.nv.info,"",@"SHT_CUDA_INFO"
	.align	4


	//----- nvinfo : EIATTR_REGCOUNT
	.align		4
        /*0000*/ 	.byte	0x04, 0x2f
        /*0002*/ 	.short	(.L_1 - .L_0)
	.align		4
.L_0:
        /*0004*/ 	.word	index@(triton_poi_fused__prelu_kernel_convolution_0)
        /*0008*/ 	.word	0x00000012


	//----- nvinfo : EIATTR_MIN_STACK_SIZE
	.align		4
.L_1:
        /*000c*/ 	.byte	0x04, 0x12
        /*000e*/ 	.short	(.L_3 - .L_2)
	.align		4
.L_2:
        /*0010*/ 	.word	index@(triton_poi_fused__prelu_kernel_convolution_0)
        /*0014*/ 	.word	0x00000000


	//----- nvinfo : EIATTR_FRAME_SIZE
	.align		4
.L_3:
        /*0018*/ 	.byte	0x04, 0x11
        /*001a*/ 	.short	(.L_5 - .L_4)
	.align		4
.L_4:
        /*001c*/ 	.word	index@(triton_poi_fused__prelu_kernel_convolution_0)
        /*0020*/ 	.word	0x00000000


	//----- nvinfo : EIATTR_MIN_STACK_SIZE
	.align		4
.L_5:
        /*0024*/ 	.byte	0x04, 0x12
        /*0026*/ 	.short	(.L_7 - .L_6)
	.align		4
.L_6:
        /*0028*/ 	.word	index@(triton_poi_fused__prelu_kernel_convolution_0)
        /*002c*/ 	.word	0x00000000
.L_7:


//--------------------- .nv.info.triton_poi_fused__prelu_kernel_convolution_0 --------------------------
	.section	.nv.info.triton_poi_fused__prelu_kernel_convolution_0,"",@"SHT_CUDA_INFO"
	.sectionflags	@""
	.align	4


	//----- nvinfo : EIATTR_CUDA_API_VERSION
	.align		4
        /*0000*/ 	.byte	0x04, 0x37
        /*0002*/ 	.short	(.L_9 - .L_8)
.L_8:
        /*0004*/ 	.word	0x0000007c


	//----- nvinfo : EIATTR_KPARAM_INFO
	.align		4
.L_9:
        /*0008*/ 	.byte	0x04, 0x17
        /*000a*/ 	.short	(.L_11 - .L_10)
.L_10:
        /*000c*/ 	.word	0x00000000
        /*0010*/ 	.short	0x0004
        /*0012*/ 	.short	0x0020
        /*0014*/ 	.byte	0x00, 0xf0, 0x11, 0x00


	//----- nvinfo : EIATTR_KPARAM_INFO
	.align		4
.L_11:
        /*0018*/ 	.byte	0x04, 0x17
        /*001a*/ 	.short	(.L_13 - .L_12)
.L_12:
        /*001c*/ 	.word	0x00000000
        /*0020*/ 	.short	0x0003
        /*0022*/ 	.short	0x0018
        /*0024*/ 	.byte	0x00, 0xf4, 0x21, 0x00


	//----- nvinfo : EIATTR_KPARAM_INFO
	.align		4
.L_13:
        /*0028*/ 	.byte	0x04, 0x17
        /*002a*/ 	.short	(.L_15 - .L_14)
.L_14:
        /*002c*/ 	.word	0x00000000
        /*0030*/ 	.short	0x0002
        /*0032*/ 	.short	0x0010
        /*0034*/ 	.byte	0x00, 0xf4, 0x21, 0x00


	//----- nvinfo : EIATTR_KPARAM_INFO
	.align		4
.L_15:
        /*0038*/ 	.byte	0x04, 0x17
        /*003a*/ 	.short	(.L_17 - .L_16)
.L_16:
        /*003c*/ 	.word	0x00000000
        /*0040*/ 	.short	0x0001
        /*0042*/ 	.short	0x0008
        /*0044*/ 	.byte	0x00, 0xf4, 0x21, 0x00


	//----- nvinfo : EIATTR_KPARAM_INFO
	.align		4
.L_17:
        /*0048*/ 	.byte	0x04, 0x17
        /*004a*/ 	.short	(.L_19 - .L_18)
.L_18:
        /*004c*/ 	.word	0x00000000
        /*0050*/ 	.short	0x0000
        /*0052*/ 	.short	0x0000
        /*0054*/ 	.byte	0x00, 0xf4, 0x21, 0x00


	//----- nvinfo : EIATTR_SPARSE_MMA_MASK
	.align		4
.L_19:
        /*0058*/ 	.byte	0x03, 0x50
        /*005a*/ 	.short	0x0000


	//----- nvinfo : EIATTR_MAXREG_COUNT
	.align		4
        /*005c*/ 	.byte	0x03, 0x1b
        /*005e*/ 	.short	0x00ff


	//----- nvinfo : EIATTR_EXIT_INSTR_OFFSETS
	.align		4
        /*0060*/ 	.byte	0x04, 0x1c
        /*0062*/ 	.short	(.L_21 - .L_20)


	//   ....[0]....
.L_20:
        /*0064*/ 	.word	0x000001f0


	//   ....[1]....
        /*0068*/ 	.word	0x00000210


	//----- nvinfo : EIATTR_REQNTID
	.align		4
.L_21:
        /*006c*/ 	.byte	0x04, 0x10
        /*006e*/ 	.short	(.L_23 - .L_22)
.L_22:
        /*0070*/ 	.word	0x00000020
        /*0074*/ 	.word	0x00000001
        /*0078*/ 	.word	0x00000001


	//----- nvinfo : EIATTR_CBANK_PARAM_SIZE
	.align		4
.L_23:
        /*007c*/ 	.byte	0x03, 0x19
        /*007e*/ 	.short	0x0024


	//----- nvinfo : EIATTR_PARAM_CBANK
	.align		4
        /*0080*/ 	.byte	0x04, 0x0a
        /*0082*/ 	.short	(.L_25 - .L_24)
	.align		4
.L_24:
        /*0084*/ 	.word	index@(.nv.constant0.triton_poi_fused__prelu_kernel_convolution_0)
        /*0088*/ 	.short	0x0210
        /*008a*/ 	.short	0x0024


	//----- nvinfo : EIATTR_SW_WAR
	.align		4
.L_25:
        /*008c*/ 	.byte	0x04, 0x36
        /*008e*/ 	.short	(.L_27 - .L_26)
.L_26:
        /*0090*/ 	.word	0x00000008
.L_27:


//--------------------- .nv.callgraph             --------------------------
	.section	.nv.callgraph,"",@"SHT_CUDA_CALLGRAPH"
	.align	4
	.sectionentsize	8
	.align		4
        /*0000*/ 	.word	0x00000000
	.align		4
        /*0004*/ 	.word	0xffffffff
	.align		4
        /*0008*/ 	.word	0x00000000
	.align		4
        /*000c*/ 	.word	0xfffffffe
	.align		4
        /*0010*/ 	.word	0x00000000
	.align		4
        /*0014*/ 	.word	0xfffffffd
	.align		4
        /*0018*/ 	.word	0x00000000
	.align		4
        /*001c*/ 	.word	0xfffffffc


//--------------------- .text.triton_poi_fused__prelu_kernel_convolution_0 --------------------------
	.section	.text.triton_poi_fused__prelu_kernel_convolution_0,"ax",@progbits
	.align	128
        .global         triton_poi_fused__prelu_kernel_convolution_0
        .type           triton_poi_fused__prelu_kernel_convolution_0,@function
        .size           triton_poi_fused__prelu_kernel_convolution_0,(.L_x_1 - triton_poi_fused__prelu_kernel_convolution_0)
        .other          triton_poi_fused__prelu_kernel_convolution_0,@"STO_CUDA_ENTRY STV_DEFAULT"
triton_poi_fused__prelu_kernel_convolution_0:
.text.triton_poi_fused__prelu_kernel_convolution_0:
[----:B------:R-:W0:Y:S02]  /*0000*/  LDC R1, c[0x0][0x28] ;  /* 0x00000a00ff017b82 */ /* 0x000e240000000800 */
[----:B------:R-:W1:Y:S01]  /*0010*/  S2R R10, SR_TID.X ;  /* 0x00000000000a7919 */ /* 0x000e620000002100 */
[----:B------:R-:W2:Y:S01]  /*0020*/  LDC.64 R4, c[0x0][0x218] ;  /* 0x00008600ff047b82 */ /* 0x000ea20000000a00 */
[----:B------:R-:W-:Y:S01]  /*0030*/  IMAD.MOV.U32 R13, RZ, RZ, RZ ;  /* 0x000000ffff0d7224 */ /* 0x000fe200078e00ff */
[----:B------:R-:W-:Y:S01]  /*0040*/  ULDC.64 UR4, c[0x0][0x208] ;  /* 0x0000820000047ab9 */ /* 0x000fe20000000a00 */
[----:B------:R-:W3:Y:S05]  /*0050*/  S2R R11, SR_CTAID.X ;  /* 0x00000000000b7919 */ /* 0x000eea0000002500 */
[----:B------:R-:W4:Y:S01]  /*0060*/  LDC.64 R2, c[0x0][0x210] ;  /* 0x00008400ff027b82 */ /* 0x000f220000000a00 */
[----:B-1----:R-:W-:-:S02]  /*0070*/  LOP3.LUT R0, R10, 0xf, RZ, 0xc0, !PT ;  /* 0x0000000f0a007812 */ /* 0x002fc400078ec0ff */
[----:B---3--:R-:W-:-:S03]  /*0080*/  SHF.R.S32.HI R6, RZ, 0x1b, R11 ;  /* 0x0000001bff067819 */ /* 0x008fc6000001140b */
[----:B------:R-:W-:Y:S01]  /*0090*/  IMAD R11, R11, 0x10, R0 ;  /* 0x000000100b0b7824 */ /* 0x000fe200078e0200 */
[----:B------:R-:W-:-:S03]  /*00a0*/  SGXT R0, R6, 0x1 ;  /* 0x000000010600781a */ /* 0x000fc60000000200 */
[C---:B----4-:R-:W-:Y:S01]  /*00b0*/  IMAD.WIDE R2, R11.reuse, 0x4, R2 ;  /* 0x000000040b027825 */ /* 0x050fe200078e0202 */
[----:B------:R-:W1:Y:S01]  /*00c0*/  LDC.64 R6, c[0x0][0x220] ;  /* 0x00008800ff067b82 */ /* 0x000e620000000a00 */
[----:B------:R-:W-:Y:S02]  /*00d0*/  ISETP.GE.AND P0, PT, R11, 0x10, PT ;  /* 0x000000100b00780c */ /* 0x000fe40003f06270 */
[----:B------:R-:W-:-:S04]  /*00e0*/  LEA.HI R0, R0, R11, RZ, 0x2 ;  /* 0x0000000b00007211 */ /* 0x000fc800078f10ff */
[----:B------:R-:W-:-:S05]  /*00f0*/  LOP3.LUT R0, R0, 0xfffffffc, RZ, 0xc0, !PT ;  /* 0xfffffffc00007812 */ /* 0x000fca00078ec0ff */
[----:B------:R-:W-:Y:S02]  /*0100*/  IMAD.IADD R9, R11, 0x1, -R0 ;  /* 0x000000010b097824 */ /* 0x000fe400078e0a00 */
[----:B------:R-:W-:Y:S02]  /*0110*/  IMAD.MOV.U32 R0, RZ, RZ, RZ ;  /* 0x000000ffff007224 */ /* 0x000fe400078e00ff */
[----:B--2---:R-:W-:Y:S02]  /*0120*/  IMAD.WIDE R4, R9, 0x4, R4 ;  /* 0x0000000409047825 */ /* 0x004fe400078e0204 */
[----:B------:R-:W2:Y:S02]  /*0130*/  LDC.64 R8, c[0x0][0x228] ;  /* 0x00008a00ff087b82 */ /* 0x000ea40000000a00 */
[----:B------:R-:W3:Y:S04]  /*0140*/  @!P0 LDG.E R0, desc[UR4][R2.64] ;  /* 0x0000000402008981 */ /* 0x000ee8000c1e1900 */
[----:B------:R-:W3:Y:S04]  /*0150*/  @!P0 LDG.E.EL R13, desc[UR4][R4.64] ;  /* 0x00000004040d8981 */ /* 0x000ee8000c2e1900 */
[----:B-1----:R-:W4:Y:S01]  /*0160*/  LDG.E R6, desc[UR4][R6.64] ;  /* 0x0000000406067981 */ /* 0x002f22000c1e1900 */
[----:B------:R-:W-:-:S04]  /*0170*/  LOP3.LUT P0, RZ, R10, 0x10, RZ, 0xc0, !PT ;  /* 0x000000100aff7812 */ /* 0x000fc8000780c0ff */
[C---:B------:R-:W-:Y:S01]  /*0180*/  ISETP.LT.AND P0, PT, R11.reuse, 0x10, !P0 ;  /* 0x000000100b00780c */ /* 0x040fe20004701270 */
[----:B--2---:R-:W-:-:S04]  /*0190*/  IMAD.WIDE R8, R11, 0x4, R8 ;  /* 0x000000040b087825 */ /* 0x004fc800078e0208 */
[----:B---3--:R-:W-:Y:S01]  /*01a0*/  FADD R15, R13, R0 ;  /* 0x000000000d0f7221 */ /* 0x008fe20000000000 */
[----:B------:R-:W-:-:S03]  /*01b0*/  FSETP.GT.AND P1, PT, R0, -R13, PT ;  /* 0x8000000d0000720b */ /* 0x000fc60003f24000 */
[----:B----4-:R-:W-:-:S04]  /*01c0*/  FMUL R10, R6, R15 ;  /* 0x0000000f060a7220 */ /* 0x010fc80000400000 */
[----:B------:R1:W-:Y:S01]  /*01d0*/  @P0 STG.E desc[UR4][R2.64], R15 ;  /* 0x0000000f02000986 */ /* 0x0003e2000c101904 */
[----:B------:R-:W-:Y:S01]  /*01e0*/  FSEL R11, R15, R10, P1 ;  /* 0x0000000a0f0b7208 */ /* 0x000fe20000800000 */
[----:B------:R-:W-:Y:S06]  /*01f0*/  @!P0 EXIT ;  /* 0x000000000000894d */ /* 0x000fec0003800000 */
[----:B------:R-:W-:Y:S01]  /*0200*/  STG.E desc[UR4][R8.64], R11 ;  /* 0x0000000b08007986 */ /* 0x000fe2000c101904 */
[----:B------:R-:W-:Y:S05]  /*0210*/  EXIT ;  /* 0x000000000000794d */ /* 0x000fea0003800000 */
.L_x_0:
[----:B------:R-:W-:-:S00]  /*0220*/  BRA `(.L_x_0) ;  /* 0xfffffffc00fc7947 */ /* 0x000fc0000383ffff */
[----:B------:R-:W-:-:S00]  /*0230*/  NOP ;  /* 0x0000000000007918 */ /* 0x000fc00000000000 */
        /* <DEDUP_REMOVED lines=12> */
.L_x_1:


//--------------------- .nv.constant0.triton_poi_fused__prelu_kernel_convolution_0 --------------------------
	.section	.nv.constant0.triton_poi_fused__prelu_kernel_convolution_0,"a",@progbits
	.sectionflags	@""
	.align	4
.nv.constant0.triton_poi_fused__prelu_kernel_convolution_0:
	.zero		564
